	.headerflags	@"EF_CUDA_TEXMODE_UNIFIED EF_CUDA_64BIT_ADDRESS EF_CUDA_ACCELERATORS EF_CUDA_SM90 EF_CUDA_VIRTUAL_SM(EF_CUDA_SM90)"
	.elftype	@"ET_EXEC"


//--------------------- .nv.info                  --------------------------
	.section	.nv.info,"",@"SHT_CUDA_INFO"
	.align	4


	//----- nvinfo : EIATTR_REGCOUNT
	.align		4
        /*0000*/ 	.byte	0x04, 0x2f
        /*0002*/ 	.short	(.L_3 - .L_2)
	.align		4
.L_2:
        /*0004*/ 	.word	index@(triton_poi_fused__native_batch_norm_legit_no_training_5)
        /*0008*/ 	.word	0x00000018


	//----- nvinfo : EIATTR_MIN_STACK_SIZE
	.align		4
.L_3:
        /*000c*/ 	.byte	0x04, 0x12
        /*000e*/ 	.short	(.L_5 - .L_4)
	.align		4
.L_4:
        /*0010*/ 	.word	index@(triton_poi_fused__native_batch_norm_legit_no_training_5)
        /*0014*/ 	.word	0x00000000


	//----- nvinfo : EIATTR_FRAME_SIZE
	.align		4
.L_5:
        /*0018*/ 	.byte	0x04, 0x11
        /*001a*/ 	.short	(.L_7 - .L_6)
	.align		4
.L_6:
        /*001c*/ 	.word	index@(triton_poi_fused__native_batch_norm_legit_no_training_5)
        /*0020*/ 	.word	0x00000000


	//----- nvinfo : EIATTR_MIN_STACK_SIZE
	.align		4
.L_7:
        /*0024*/ 	.byte	0x04, 0x12
        /*0026*/ 	.short	(.L_9 - .L_8)
	.align		4
.L_8:
        /*0028*/ 	.word	index@(triton_poi_fused__native_batch_norm_legit_no_training_5)
        /*002c*/ 	.word	0x00000000
.L_9:


//--------------------- .nv.info.triton_poi_fused__native_batch_norm_legit_no_training_5 --------------------------
	.section	.nv.info.triton_poi_fused__native_batch_norm_legit_no_training_5,"",@"SHT_CUDA_INFO"
	.sectionflags	@""
	.align	4


	//----- nvinfo : EIATTR_CUDA_API_VERSION
	.align		4
        /*0000*/ 	.byte	0x04, 0x37
        /*0002*/ 	.short	(.L_11 - .L_10)
.L_10:
        /*0004*/ 	.word	0x0000007c


	//----- nvinfo : EIATTR_KPARAM_INFO
	.align		4
.L_11:
        /*0008*/ 	.byte	0x04, 0x17
        /*000a*/ 	.short	(.L_13 - .L_12)
.L_12:
        /*000c*/ 	.word	0x00000000
        /*0010*/ 	.short	0x0008
        /*0012*/ 	.short	0x0040
        /*0014*/ 	.byte	0x00, 0xf0, 0x11, 0x00


	//----- nvinfo : EIATTR_KPARAM_INFO
	.align		4
.L_13:
        /*0018*/ 	.byte	0x04, 0x17
        /*001a*/ 	.short	(.L_15 - .L_14)
.L_14:
        /*001c*/ 	.word	0x00000000
        /*0020*/ 	.short	0x0007
        /*0022*/ 	.short	0x0038
        /*0024*/ 	.byte	0x00, 0xf4, 0x21, 0x00


	//----- nvinfo : EIATTR_KPARAM_INFO
	.align		4
.L_15:
        /*0028*/ 	.byte	0x04, 0x17
        /*002a*/ 	.short	(.L_17 - .L_16)
.L_16:
        /*002c*/ 	.word	0x00000000
        /*0030*/ 	.short	0x0006
        /*0032*/ 	.short	0x0030
        /*0034*/ 	.byte	0x00, 0xf4, 0x21, 0x00


	//----- nvinfo : EIATTR_KPARAM_INFO
	.align		4
.L_17:
        /*0038*/ 	.byte	0x04, 0x17
        /*003a*/ 	.short	(.L_19 - .L_18)
.L_18:
        /*003c*/ 	.word	0x00000000
        /*0040*/ 	.short	0x0005
        /*0042*/ 	.short	0x0028
        /*0044*/ 	.byte	0x00, 0xf4, 0x21, 0x00


	//----- nvinfo : EIATTR_KPARAM_INFO
	.align		4
.L_19:
        /*0048*/ 	.byte	0x04, 0x17
        /*004a*/ 	.short	(.L_21 - .L_20)
.L_20:
        /*004c*/ 	.word	0x00000000
        /*0050*/ 	.short	0x0004
        /*0052*/ 	.short	0x0020
        /*0054*/ 	.byte	0x00, 0xf4, 0x21, 0x00


	//----- nvinfo : EIATTR_KPARAM_INFO
	.align		4
.L_21:
        /*0058*/ 	.byte	0x04, 0x17
        /*005a*/ 	.short	(.L_23 - .L_22)
.L_22:
        /*005c*/ 	.word	0x00000000
        /*0060*/ 	.short	0x0003
        /*0062*/ 	.short	0x0018
        /*0064*/ 	.byte	0x00, 0xf4, 0x21, 0x00


	//----- nvinfo : EIATTR_KPARAM_INFO
	.align		4
.L_23:
        /*0068*/ 	.byte	0x04, 0x17
        /*006a*/ 	.short	(.L_25 - .L_24)
.L_24:
        /*006c*/ 	.word	0x00000000
        /*0070*/ 	.short	0x0002
        /*0072*/ 	.short	0x0010
        /*0074*/ 	.byte	0x00, 0xf4, 0x21, 0x00


	//----- nvinfo : EIATTR_KPARAM_INFO
	.align		4
.L_25:
        /*0078*/ 	.byte	0x04, 0x17
        /*007a*/ 	.short	(.L_27 - .L_26)
.L_26:
        /*007c*/ 	.word	0x00000000
        /*0080*/ 	.short	0x0001
        /*0082*/ 	.short	0x0008
        /*0084*/ 	.byte	0x00, 0xf4, 0x21, 0x00


	//----- nvinfo : EIATTR_KPARAM_INFO
	.align		4
.L_27:
        /*0088*/ 	.byte	0x04, 0x17
        /*008a*/ 	.short	(.L_29 - .L_28)
.L_28:
        /*008c*/ 	.word	0x00000000
        /*0090*/ 	.short	0x0000
        /*0092*/ 	.short	0x0000
        /*0094*/ 	.byte	0x00, 0xf4, 0x21, 0x00


	//----- nvinfo : EIATTR_SPARSE_MMA_MASK
	.align		4
.L_29:
        /*0098*/ 	.byte	0x03, 0x50
        /*009a*/ 	.short	0x0000


	//----- nvinfo : EIATTR_MAXREG_COUNT
	.align		4
        /*009c*/ 	.byte	0x03, 0x1b
        /*009e*/ 	.short	0x00ff


	//----- nvinfo : EIATTR_EXIT_INSTR_OFFSETS
	.align		4
        /*00a0*/ 	.byte	0x04, 0x1c
        /*00a2*/ 	.short	(.L_31 - .L_30)


	//   ....[0]....
.L_30:
        /*00a4*/ 	.word	0x000003d0


	//----- nvinfo : EIATTR_REQNTID
	.align		4
.L_31:
        /*00a8*/ 	.byte	0x04, 0x10
        /*00aa*/ 	.short	(.L_33 - .L_32)
.L_32:
        /*00ac*/ 	.word	0x00000080
        /*00b0*/ 	.word	0x00000001
        /*00b4*/ 	.word	0x00000001


	//----- nvinfo : EIATTR_CBANK_PARAM_SIZE
	.align		4
.L_33:
        /*00b8*/ 	.byte	0x03, 0x19
        /*00ba*/ 	.short	0x0044


	//----- nvinfo : EIATTR_PARAM_CBANK
	.align		4
        /*00bc*/ 	.byte	0x04, 0x0a
        /*00be*/ 	.short	(.L_35 - .L_34)
	.align		4
.L_34:
        /*00c0*/ 	.word	index@(.nv.constant0.triton_poi_fused__native_batch_norm_legit_no_training_5)
        /*00c4*/ 	.short	0x0210
        /*00c6*/ 	.short	0x0044


	//----- nvinfo : EIATTR_SW_WAR
	.align		4
.L_35:
        /*00c8*/ 	.byte	0x04, 0x36
        /*00ca*/ 	.short	(.L_37 - .L_36)
.L_36:
        /*00cc*/ 	.word	0x00000008
.L_37:


//--------------------- .nv.callgraph             --------------------------
	.section	.nv.callgraph,"",@"SHT_CUDA_CALLGRAPH"
	.align	4
	.sectionentsize	8
	.align		4
        /*0000*/ 	.word	0x00000000
	.align		4
        /*0004*/ 	.word	0xffffffff
	.align		4
        /*0008*/ 	.word	0x00000000
	.align		4
        /*000c*/ 	.word	0xfffffffe
	.align		4
        /*0010*/ 	.word	0x00000000
	.align		4
        /*0014*/ 	.word	0xfffffffd
	.align		4
        /*0018*/ 	.word	0x00000000
	.align		4
        /*001c*/ 	.word	0xfffffffc


//--------------------- .nv.constant4             --------------------------
	.section	.nv.constant4,"a",@progbits
	.align	8
	.align		8
.nv.constant4:
        /*0000*/ 	.dword	_$_str
	.align		8
        /*0008*/ 	.dword	_$_str_$_2


//--------------------- .text.triton_poi_fused__native_batch_norm_legit_no_training_5 --------------------------
	.section	.text.triton_poi_fused__native_batch_norm_legit_no_training_5,"ax",@progbits
	.align	128
        .global         triton_poi_fused__native_batch_norm_legit_no_training_5
        .type           triton_poi_fused__native_batch_norm_legit_no_training_5,@function
        .size           triton_poi_fused__native_batch_norm_legit_no_training_5,(.L_x_1 - triton_poi_fused__native_batch_norm_legit_no_training_5)
        .other          triton_poi_fused__native_batch_norm_legit_no_training_5,@"STO_CUDA_ENTRY STV_DEFAULT"
triton_poi_fused__native_batch_norm_legit_no_training_5:
.text.triton_poi_fused__native_batch_norm_legit_no_training_5:
[----:B------:R-:W-:Y:S01]  /*0000*/  LDC R1, c[0x0][0x28] ;  /* 0x00000a00ff017b82 */ /* 0x000fe20000000800 */
[----:B------:R-:W1:Y:S07]  /*0010*/  S2R R0, SR_TID.X ;  /* 0x0000000000007919 */ /* 0x000e6e0000002100 */
[----:B------:R-:W2:Y:S01]  /*0020*/  LDC.64 R8, c[0x0][0x220] ;  /* 0x00008800ff087b82 */ /* 0x000ea20000000a00 */
[----:B------:R-:W-:Y:S01]  /*0030*/  ULDC.64 UR4, c[0x0][0x208] ;  /* 0x0000820000047ab9 */ /* 0x000fe20000000a00 */
[----:B------:R-:W3:Y:S06]  /*0040*/  S2R R5, SR_CTAID.X ;  /* 0x0000000000057919 */ /* 0x000eec0000002500 */
[----:B------:R-:W4:Y:S08]  /*0050*/  LDC.64 R14, c[0x0][0x218] ;  /* 0x00008600ff0e7b82 */ /* 0x000f300000000a00 */
[----:B------:R-:W5:Y:S08]  /*0060*/  LDC.64 R18, c[0x0][0x238] ;  /* 0x00008e00ff127b82 */ /* 0x000f700000000a00 */
[----:B------:R-:W5:Y:S01]  /*0070*/  LDC.64 R6, c[0x0][0x230] ;  /* 0x00008c00ff067b82 */ /* 0x000f620000000a00 */
[----:B-1----:R-:W-:-:S07]  /*0080*/  SHF.L.U32 R0, R0, 0x1, RZ ;  /* 0x0000000100007819 */ /* 0x002fce00000006ff */
[----:B------:R-:W1:Y:S01]  /*0090*/  LDC.64 R16, c[0x0][0x228] ;  /* 0x00008a00ff107b82 */ /* 0x000e620000000a00 */
[----:B---3--:R-:W-:Y:S02]  /*00a0*/  SHF.R.S32.HI R3, RZ, 0x17, R5 ;  /* 0x00000017ff037819 */ /* 0x008fe40000011405 */
[----:B------:R-:W-:Y:S02]  /*00b0*/  LOP3.LUT R0, R0, 0xfe, RZ, 0xc0, !PT ;  /* 0x000000fe00007812 */ /* 0x000fe400078ec0ff */
[----:B------:R-:W-:Y:S02]  /*00c0*/  SGXT R3, R3, 0x1 ;  /* 0x000000010303781a */ /* 0x000fe40000000200 */
[----:B------:R-:W-:-:S04]  /*00d0*/  LEA R0, R5, R0, 0x8 ;  /* 0x0000000005007211 */ /* 0x000fc800078e40ff */
[----:B------:R-:W-:-:S04]  /*00e0*/  LEA.HI R3, R3, R0, RZ, 0x8 ;  /* 0x0000000003037211 */ /* 0x000fc800078f40ff */
[----:B------:R-:W-:-:S04]  /*00f0*/  SHF.R.S32.HI R3, RZ, 0x8, R3 ;  /* 0x00000008ff037819 */ /* 0x000fc80000011403 */
[----:B------:R-:W-:-:S04]  /*0100*/  LEA.HI R2, R3, R3, RZ, 0x4 ;  /* 0x0000000303027211 */ /* 0x000fc800078f20ff */
[----:B------:R-:W-:-:S04]  /*0110*/  LOP3.LUT R2, R2, 0xfffffff0, RZ, 0xc0, !PT ;  /* 0xfffffff002027812 */ /* 0x000fc800078ec0ff */
[----:B------:R-:W-:Y:S02]  /*0120*/  IADD3 R5, R3, -R2, RZ ;  /* 0x8000000203057210 */ /* 0x000fe40007ffe0ff */
[----:B------:R-:W3:Y:S03]  /*0130*/  LDC.64 R2, c[0x0][0x210] ;  /* 0x00008400ff027b82 */ /* 0x000ee60000000a00 */
[----:B--2---:R-:W-:-:S05]  /*0140*/  IMAD.WIDE R8, R5, 0x4, R8 ;  /* 0x0000000405087825 */ /* 0x004fca00078e0208 */
[----:B------:R-:W2:Y:S01]  /*0150*/  LDG.E.EL R4, desc[UR4][R8.64] ;  /* 0x0000000408047981 */ /* 0x000ea2000c2e1900 */
[----:B----4-:R-:W-:-:S04]  /*0160*/  IMAD.WIDE R14, R5, 0x4, R14 ;  /* 0x00000004050e7825 */ /* 0x010fc800078e020e */
[C---:B-----5:R-:W-:Y:S01]  /*0170*/  IMAD.WIDE R18, R0.reuse, 0x4, R18 ;  /* 0x0000000400127825 */ /* 0x060fe200078e0212 */
[----:B------:R4:W5:Y:S03]  /*0180*/  LDG.E.EL R10, desc[UR4][R14.64] ;  /* 0x000000040e0a7981 */ /* 0x000966000c2e1900 */
[C---:B0-----:R-:W-:Y:S01]  /*0190*/  IMAD.WIDE R12, R5.reuse, 0x4, R6 ;  /* 0x00000004050c7825 */ /* 0x041fe200078e0206 */
[----:B------:R-:W5:Y:S01]  /*01a0*/  LDG.E.64 R8, desc[UR4][R18.64] ;  /* 0x0000000412087981 */ /* 0x000f62000c1e1b00 */
[----:B------:R-:W0:Y:S02]  /*01b0*/  LDC.64 R6, c[0x0][0x240] ;  /* 0x00009000ff067b82 */ /* 0x000e240000000a00 */
[----:B-1----:R-:W-:Y:S02]  /*01c0*/  IMAD.WIDE R16, R5, 0x4, R16 ;  /* 0x0000000405107825 */ /* 0x002fe400078e0210 */
[----:B------:R1:W5:Y:S02]  /*01d0*/  LDG.E.EL R12, desc[UR4][R12.64] ;  /* 0x000000040c0c7981 */ /* 0x000364000c2e1900 */
[----:B---3--:R-:W-:-:S02]  /*01e0*/  IMAD.WIDE R2, R0, 0x4, R2 ;  /* 0x0000000400027825 */ /* 0x008fc400078e0202 */
[----:B------:R-:W3:Y:S04]  /*01f0*/  LDG.E.EL R11, desc[UR4][R16.64] ;  /* 0x00000004100b7981 */ /* 0x000ee8000c2e1900 */
[----:B------:R-:W5:Y:S01]  /*0200*/  LDG.E.64 R2, desc[UR4][R2.64] ;  /* 0x0000000402027981 */ /* 0x000f62000c1e1b00 */
[----:B----4-:R-:W-:Y:S01]  /*0210*/  HFMA2.MMA R14, -RZ, RZ, 1.625, 0 ;  /* 0x3e800000ff0e7435 */ /* 0x010fe200000001ff */
[----:B0-----:R-:W-:-:S04]  /*0220*/  IMAD.WIDE R6, R0, 0x4, R6 ;  /* 0x0000000400067825 */ /* 0x001fc800078e0206 */
[----:B--2---:R-:W-:Y:S02]  /*0230*/  FADD R20, R4, 9.9999997473787516356e-06 ;  /* 0x3727c5ac04147421 */ /* 0x004fe40000000000 */
[----:B------:R-:W0:Y:S02]  /*0240*/  LDC.64 R4, c[0x0][0x248] ;  /* 0x00009200ff047b82 */ /* 0x000e240000000a00 */
[----:B------:R-:W2:Y:S02]  /*0250*/  MUFU.SQRT R21, R20 ;  /* 0x0000001400157308 */ /* 0x000ea40000002000 */
[C---:B--2---:R-:W-:Y:S02]  /*0260*/  FSETP.GT.AND P0, PT, R21.reuse, 8.50705917302346158658e+37, PT ;  /* 0x7e8000001500780b */ /* 0x044fe40003f04000 */
[----:B------:R-:W-:-:S11]  /*0270*/  FSETP.GEU.AND P1, PT, R21, 1.175494350822287508e-38, PT ;  /* 0x008000001500780b */ /* 0x000fd60003f2e000 */
[----:B------:R-:W-:-:S04]  /*0280*/  @P0 FMUL R21, R21, 0.25 ;  /* 0x3e80000015150820 */ /* 0x000fc80000400000 */
[----:B------:R-:W-:-:S06]  /*0290*/  @!P1 FMUL R21, R21, 16777216 ;  /* 0x4b80000015159820 */ /* 0x000fcc0000400000 */
[----:B------:R-:W2:Y:S01]  /*02a0*/  MUFU.RCP R21, R21 ;  /* 0x0000001500157308 */ /* 0x000ea20000001000 */
[----:B------:R-:W-:Y:S01]  /*02b0*/  FSEL R14, R14, 1, P0 ;  /* 0x3f8000000e0e7808 */ /* 0x000fe20000000000 */
[----:B-----5:R-:W-:-:S04]  /*02c0*/  FADD R2, R2, -R10 ;  /* 0x8000000a02027221 */ /* 0x020fc80000000000 */
[----:B------:R-:W-:Y:S01]  /*02d0*/  @!P1 FMUL R14, R14, 16777216 ;  /* 0x4b8000000e0e9820 */ /* 0x000fe20000400000 */
[----:B------:R-:W-:Y:S01]  /*02e0*/  FADD R3, R3, -R10 ;  /* 0x8000000a03037221 */ /* 0x000fe20000000000 */
[C---:B-1----:R-:W-:Y:S01]  /*02f0*/  FADD R13, -R10.reuse, R8 ;  /* 0x000000080a0d7221 */ /* 0x042fe20000000100 */
[----:B------:R-:W-:Y:S01]  /*0300*/  FADD R9, -R10, R9 ;  /* 0x000000090a097221 */ /* 0x000fe20000000100 */
[----:B--2---:R-:W-:-:S04]  /*0310*/  FMUL R14, R21, R14 ;  /* 0x0000000e150e7220 */ /* 0x004fc80000400000 */
[-C--:B------:R-:W-:Y:S01]  /*0320*/  FMUL R2, R2, R14.reuse ;  /* 0x0000000e02027220 */ /* 0x080fe20000400000 */
[----:B------:R-:W-:Y:S01]  /*0330*/  FMUL R3, R3, R14 ;  /* 0x0000000e03037220 */ /* 0x000fe20000400000 */
[C---:B------:R-:W-:Y:S01]  /*0340*/  FMUL R13, R14.reuse, R13 ;  /* 0x0000000d0e0d7220 */ /* 0x040fe20000400000 */
[----:B------:R-:W-:Y:S01]  /*0350*/  FMUL R9, R14, R9 ;  /* 0x000000090e097220 */ /* 0x000fe20000400000 */
[C-C-:B---3--:R-:W-:Y:S01]  /*0360*/  FFMA R2, R11.reuse, R2, R12.reuse ;  /* 0x000000020b027223 */ /* 0x148fe2000000000c */
[----:B------:R-:W-:Y:S01]  /*0370*/  FFMA R3, R11, R3, R12 ;  /* 0x000000030b037223 */ /* 0x000fe2000000000c */
[----:B0-----:R-:W-:-:S04]  /*0380*/  IMAD.WIDE R4, R0, 0x4, R4 ;  /* 0x0000000400047825 */ /* 0x001fc800078e0204 */
[C-C-:B------:R-:W-:Y:S01]  /*0390*/  FFMA R8, R11.reuse, R13, R12.reuse ;  /* 0x0000000d0b087223 */ /* 0x140fe2000000000c */
[----:B------:R-:W-:Y:S01]  /*03a0*/  FFMA R9, R11, R9, R12 ;  /* 0x000000090b097223 */ /* 0x000fe2000000000c */
[----:B------:R-:W-:Y:S04]  /*03b0*/  STG.E.64 desc[UR4][R6.64], R2 ;  /* 0x0000000206007986 */ /* 0x000fe8000c101b04 */
[----:B------:R-:W-:Y:S01]  /*03c0*/  STG.E.64 desc[UR4][R4.64], R8 ;  /* 0x0000000804007986 */ /* 0x000fe2000c101b04 */
[----:B------:R-:W-:Y:S05]  /*03d0*/  EXIT ;  /* 0x000000000000794d */ /* 0x000fea0003800000 */
.L_x_0:
[----:B------:R-:W-:-:S00]  /*03e0*/  BRA `(.L_x_0) ;  /* 0xfffffffc00fc7947 */ /* 0x000fc0000383ffff */
[----:B------:R-:W-:-:S00]  /*03f0*/  NOP ;  /* 0x0000000000007918 */ /* 0x000fc00000000000 */
        /* <DEDUP_REMOVED lines=8> */
.L_x_1:


//--------------------- .nv.global.init           --------------------------
	.section	.nv.global.init,"aw",@progbits
.nv.global.init:
	.type		_$_str,@object
	.size		_$_str,(_$_str_$_2 - _$_str)
_$_str:
        /*0000*/ 	.byte	0x5f, 0x5f, 0x43, 0x55, 0x44, 0x41, 0x5f, 0x46, 0x54, 0x5a, 0x00
	.type		_$_str_$_2,@object
	.size		_$_str_$_2,(.L_1 - _$_str_$_2)
_$_str_$_2:
        /*000b*/ 	.byte	0x5f, 0x5f, 0x43, 0x55, 0x44, 0x41, 0x5f, 0x50, 0x52, 0x45, 0x43, 0x5f, 0x53, 0x51, 0x52, 0x54
        /*001b*/ 	.byte	0x00
.L_1:


//--------------------- .nv.constant0.triton_poi_fused__native_batch_norm_legit_no_training_5 --------------------------
	.section	.nv.constant0.triton_poi_fused__native_batch_norm_legit_no_training_5,"a",@progbits
	.sectionflags	@""
	.align	4
.nv.constant0.triton_poi_fused__native_batch_norm_legit_no_training_5:
	.zero		596
